//
// Generated by NVIDIA NVVM Compiler
//
// Compiler Build ID: CL-36424714
// Cuda compilation tools, release 13.0, V13.0.88
// Based on NVVM 20.0.0
//

.version 9.0
.target sm_100
.address_size 64

	// .globl	_Z23matrix_transpose_kernelPKfPfii
// _ZZ23matrix_transpose_kernelPKfPfiiE4tile has been demoted

.visible .entry _Z23matrix_transpose_kernelPKfPfii(
	.param .u64 .ptr .align 1 _Z23matrix_transpose_kernelPKfPfii_param_0,
	.param .u64 .ptr .align 1 _Z23matrix_transpose_kernelPKfPfii_param_1,
	.param .u32 _Z23matrix_transpose_kernelPKfPfii_param_2,
	.param .u32 _Z23matrix_transpose_kernelPKfPfii_param_3
)
{
	.reg .pred 	%p<6>;
	.reg .b32 	%r<15>;
	.reg .b32 	%f<3>;
	.reg .b64 	%rd<15>;
	// demoted variable
	.shared .align 4 .b8 _ZZ23matrix_transpose_kernelPKfPfiiE4tile[1024];
	ld.param.u64 	%rd4, [_Z23matrix_transpose_kernelPKfPfii_param_0];
	ld.param.u64 	%rd5, [_Z23matrix_transpose_kernelPKfPfii_param_1];
	ld.param.u32 	%r2, [_Z23matrix_transpose_kernelPKfPfii_param_2];
	ld.param.s32 	%rd3, [_Z23matrix_transpose_kernelPKfPfii_param_3];
	mov.u32 	%r3, %ctaid.y;
	shl.b32 	%r4, %r3, 4;
	mov.u32 	%r5, %tid.y;
	add.s32 	%r6, %r4, %r5;
	cvt.u64.u32 	%rd1, %r6;
	mov.u32 	%r7, %ctaid.x;
	shl.b32 	%r8, %r7, 4;
	mov.u32 	%r9, %tid.x;
	add.s32 	%r10, %r8, %r9;
	cvt.u64.u32 	%rd2, %r10;
	setp.lt.u32 	%p2, %r6, %r2;
	setp.lt.u64 	%p3, %rd2, %rd3;
	and.pred  	%p1, %p2, %p3;
	shl.b32 	%r11, %r5, 6;
	mov.u32 	%r12, _ZZ23matrix_transpose_kernelPKfPfiiE4tile;
	add.s32 	%r13, %r12, %r11;
	shl.b32 	%r14, %r9, 2;
	add.s32 	%r1, %r13, %r14;
	not.pred 	%p4, %p1;
	@%p4 bra 	$L__BB0_2;
	cvta.to.global.u64 	%rd6, %rd4;
	mad.lo.s64 	%rd7, %rd3, %rd1, %rd2;
	shl.b64 	%rd8, %rd7, 2;
	add.s64 	%rd9, %rd6, %rd8;
	ld.global.f32 	%f1, [%rd9];
	st.shared.f32 	[%r1], %f1;
$L__BB0_2:
	bar.sync 	0;
	@%p4 bra 	$L__BB0_4;
	ld.shared.f32 	%f2, [%r1];
	cvt.s64.s32 	%rd10, %r2;
	mad.lo.s64 	%rd11, %rd10, %rd2, %rd1;
	cvta.to.global.u64 	%rd12, %rd5;
	shl.b64 	%rd13, %rd11, 2;
	add.s64 	%rd14, %rd12, %rd13;
	st.global.f32 	[%rd14], %f2;
$L__BB0_4:
	ret;

}


// ===== COMPILED SASS (sm_100) =====

	.target	sm_100

	.elftype	@"ET_EXEC"


//--------------------- .note.nv.tkinfo           --------------------------
	.section	.note.nv.tkinfo,"",@"SHT_NOTE"
	.sectionflags	@"SHF_NOTE_NV_TKINFO"
	.tkinfo
        /*0018*/ 	.word	0x00000002
        /*0030*/ 	.string	""
        /*0030*/ 	.string	"ptxas"
        /*0030*/ 	.string	"Cuda compilation tools, release 13.0, V13.0.88"
        /*0030*/ 	.string	"Build cuda_13.0.r13.0/compiler.36424714_0"
        /*0030*/ 	.string	"-arch sm_100 -m 64 "



//--------------------- .note.nv.cuinfo           --------------------------
	.section	.note.nv.cuinfo,"",@"SHT_NOTE"
	.sectionflags	@"SHF_NOTE_NV_CUINFO"
        /*0018*/ 	.short	0x0002
        /*001a*/ 	.short	0x0064
        /*001c*/ 	.short	0x0082
	.zero		2


//--------------------- .nv.info                  --------------------------
	.section	.nv.info,"",@"SHT_CUDA_INFO"
	.align	4


	//----- nvinfo : EIATTR_REGCOUNT
	.align		4
        /*0000*/ 	.byte	0x04, 0x2f
        /*0002*/ 	.short	(.L_1 - .L_0)
	.align		4
.L_0:
        /*0004*/ 	.word	index@(_Z23matrix_transpose_kernelPKfPfii)
        /*0008*/ 	.word	0x00000010


	//----- nvinfo : EIATTR_FRAME_SIZE
	.align		4
.L_1:
        /*000c*/ 	.byte	0x04, 0x11
        /*000e*/ 	.short	(.L_3 - .L_2)
	.align		4
.L_2:
        /*0010*/ 	.word	index@(_Z23matrix_transpose_kernelPKfPfii)
        /*0014*/ 	.word	0x00000000


	//----- nvinfo : EIATTR_MIN_STACK_SIZE
	.align		4
.L_3:
        /*0018*/ 	.byte	0x04, 0x12
        /*001a*/ 	.short	(.L_5 - .L_4)
	.align		4
.L_4:
        /*001c*/ 	.word	index@(_Z23matrix_transpose_kernelPKfPfii)
        /*0020*/ 	.word	0x00000000
.L_5:


//--------------------- .nv.compat                --------------------------
	.section	.nv.compat,"",@"SHT_CUDA_COMPAT_INFO"
	.align	4
        /*0000*/ 	.byte	0x02, 0x09, 0x00, 0x00, 0x02, 0x02, 0x01, 0x00, 0x02, 0x05, 0x05, 0x00, 0x03, 0x07, 0x01, 0x01
        /*0010*/ 	.byte	0x02, 0x03, 0x00, 0x00, 0x02, 0x06, 0x01, 0x00, 0x04, 0x0b, 0x08, 0x00, 0x09, 0x00, 0x00, 0x00
        /*0020*/ 	.byte	0x00, 0x00, 0x00, 0x00


//--------------------- .nv.info._Z23matrix_transpose_kernelPKfPfii --------------------------
	.section	.nv.info._Z23matrix_transpose_kernelPKfPfii,"",@"SHT_CUDA_INFO"
	.sectionflags	@""
	.align	4


	//----- nvinfo : EIATTR_CUDA_API_VERSION
	.align		4
        /*0000*/ 	.byte	0x04, 0x37
        /*0002*/ 	.short	(.L_7 - .L_6)
.L_6:
        /*0004*/ 	.word	0x00000082


	//----- nvinfo : EIATTR_KPARAM_INFO
	.align		4
.L_7:
        /*0008*/ 	.byte	0x04, 0x17
        /*000a*/ 	.short	(.L_9 - .L_8)
.L_8:
        /*000c*/ 	.word	0x00000000
        /*0010*/ 	.short	0x0003
        /*0012*/ 	.short	0x0014
        /*0014*/ 	.byte	0x00, 0xf0, 0x11, 0x00


	//----- nvinfo : EIATTR_KPARAM_INFO
	.align		4
.L_9:
        /*0018*/ 	.byte	0x04, 0x17
        /*001a*/ 	.short	(.L_11 - .L_10)
.L_10:
        /*001c*/ 	.word	0x00000000
        /*0020*/ 	.short	0x0002
        /*0022*/ 	.short	0x0010
        /*0024*/ 	.byte	0x00, 0xf0, 0x11, 0x00


	//----- nvinfo : EIATTR_KPARAM_INFO
	.align		4
.L_11:
        /*0028*/ 	.byte	0x04, 0x17
        /*002a*/ 	.short	(.L_13 - .L_12)
.L_12:
        /*002c*/ 	.word	0x00000000
        /*0030*/ 	.short	0x0001
        /*0032*/ 	.short	0x0008
        /*0034*/ 	.byte	0x00, 0xf5, 0x21, 0x00


	//----- nvinfo : EIATTR_KPARAM_INFO
	.align		4
.L_13:
        /*0038*/ 	.byte	0x04, 0x17
        /*003a*/ 	.short	(.L_15 - .L_14)
.L_14:
        /*003c*/ 	.word	0x00000000
        /*0040*/ 	.short	0x0000
        /*0042*/ 	.short	0x0000
        /*0044*/ 	.byte	0x00, 0xf5, 0x21, 0x00


	//----- nvinfo : EIATTR_SPARSE_MMA_MASK
	.align		4
.L_15:
        /*0048*/ 	.byte	0x03, 0x50
        /*004a*/ 	.short	0x0000


	//----- nvinfo : EIATTR_MAXREG_COUNT
	.align		4
        /*004c*/ 	.byte	0x03, 0x1b
        /*004e*/ 	.short	0x00ff


	//----- nvinfo : EIATTR_NUM_BARRIERS
	.align		4
        /*0050*/ 	.byte	0x02, 0x4c
        /*0052*/ 	.byte	0x01
	.zero		1


	//----- nvinfo : EIATTR_MERCURY_ISA_VERSION
	.align		4
        /*0054*/ 	.byte	0x03, 0x5f
        /*0056*/ 	.short	0x0101


	//----- nvinfo : EIATTR_VRC_CTA_INIT_COUNT
	.align		4
        /*0058*/ 	.byte	0x02, 0x4a
	.zero		1
	.zero		1


	//----- nvinfo : EIATTR_EXIT_INSTR_OFFSETS
	.align		4
        /*005c*/ 	.byte	0x04, 0x1c
        /*005e*/ 	.short	(.L_17 - .L_16)


	//   ....[0]....
.L_16:
        /*0060*/ 	.word	0x000001c0


	//   ....[1]....
        /*0064*/ 	.word	0x00000270


	//----- nvinfo : EIATTR_CBANK_PARAM_SIZE
	.align		4
.L_17:
        /*0068*/ 	.byte	0x03, 0x19
        /*006a*/ 	.short	0x0018


	//----- nvinfo : EIATTR_PARAM_CBANK
	.align		4
        /*006c*/ 	.byte	0x04, 0x0a
        /*006e*/ 	.short	(.L_19 - .L_18)
	.align		4
.L_18:
        /*0070*/ 	.word	index@(.nv.constant0._Z23matrix_transpose_kernelPKfPfii)
        /*0074*/ 	.short	0x0380
        /*0076*/ 	.short	0x0018


	//----- nvinfo : EIATTR_SW_WAR
	.align		4
.L_19:
        /*0078*/ 	.byte	0x04, 0x36
        /*007a*/ 	.short	(.L_21 - .L_20)
.L_20:
        /*007c*/ 	.word	0x00000008
.L_21:


//--------------------- .nv.callgraph             --------------------------
	.section	.nv.callgraph,"",@"SHT_CUDA_CALLGRAPH"
	.align	4
	.sectionentsize	8
	.align		4
        /*0000*/ 	.word	0x00000000
	.align		4
        /*0004*/ 	.word	0xffffffff
	.align		4
        /*0008*/ 	.word	0x00000000
	.align		4
        /*000c*/ 	.word	0xfffffffe
	.align		4
        /*0010*/ 	.word	0x00000000
	.align		4
        /*0014*/ 	.word	0xfffffffd
	.align		4
        /*0018*/ 	.word	0x00000000
	.align		4
        /*001c*/ 	.word	0xfffffffc


//--------------------- .text._Z23matrix_transpose_kernelPKfPfii --------------------------
	.section	.text._Z23matrix_transpose_kernelPKfPfii,"ax",@progbits
	.align	128
        .global         _Z23matrix_transpose_kernelPKfPfii
        .type           _Z23matrix_transpose_kernelPKfPfii,@function
        .size           _Z23matrix_transpose_kernelPKfPfii,(.L_x_1 - _Z23matrix_transpose_kernelPKfPfii)
        .other          _Z23matrix_transpose_kernelPKfPfii,@"STO_CUDA_ENTRY STV_DEFAULT"
_Z23matrix_transpose_kernelPKfPfii:
.text._Z23matrix_transpose_kernelPKfPfii:
[----:B------:R-:W-:Y:S01]  /*0000*/  LDC R1, c[0x0][0x37c] ;  /* 0x0000df00ff017b82 */ /* 0x000fe20000000800 */
[----:B------:R-:W0:Y:S01]  /*0010*/  S2R R2, SR_CTAID.X ;  /* 0x0000000000027919 */ /* 0x000e220000002500 */
[----:B------:R-:W1:Y:S01]  /*0020*/  LDCU.64 UR8, c[0x0][0x390] ;  /* 0x00007200ff0877ac */ /* 0x000e620008000a00 */
[----:B------:R-:W0:Y:S01]  /*0030*/  S2R R11, SR_TID.X ;  /* 0x00000000000b7919 */ /* 0x000e220000002100 */
[----:B------:R-:W2:Y:S01]  /*0040*/  LDCU.64 UR6, c[0x0][0x358] ;  /* 0x00006b00ff0677ac */ /* 0x000ea20008000a00 */
[----:B------:R-:W3:Y:S01]  /*0050*/  S2R R8, SR_CTAID.Y ;  /* 0x0000000000087919 */ /* 0x000ee20000002600 */
[----:B------:R-:W3:Y:S01]  /*0060*/  S2R R9, SR_TID.Y ;  /* 0x0000000000097919 */ /* 0x000ee20000002200 */
[----:B-1----:R-:W-:Y:S01]  /*0070*/  USHF.R.S32.HI UR4, URZ, 0x1f, UR9 ;  /* 0x0000001fff047899 */ /* 0x002fe20008011409 */
[----:B0-----:R-:W-:-:S05]  /*0080*/  IMAD R2, R2, 0x10, R11 ;  /* 0x0000001002027824 */ /* 0x001fca00078e020b */
[----:B------:R-:W-:Y:S01]  /*0090*/  ISETP.GE.U32.AND P0, PT, R2, UR9, PT ;  /* 0x0000000902007c0c */ /* 0x000fe2000bf06070 */
[----:B---3--:R-:W-:-:S03]  /*00a0*/  IMAD R8, R8, 0x10, R9 ;  /* 0x0000001008087824 */ /* 0x008fc600078e0209 */
[----:B------:R-:W-:-:S04]  /*00b0*/  ISETP.GE.U32.AND.EX P0, PT, RZ, UR4, PT, P0 ;  /* 0x00000004ff007c0c */ /* 0x000fc8000bf06100 */
[----:B------:R-:W-:-:S13]  /*00c0*/  ISETP.LT.U32.AND P0, PT, R8, UR8, !P0 ;  /* 0x0000000808007c0c */ /* 0x000fda000c701070 */
[----:B------:R-:W0:Y:S01]  /*00d0*/  @P0 LDC.64 R12, c[0x0][0x380] ;  /* 0x0000e000ff0c0b82 */ /* 0x000e220000000a00 */
[----:B------:R-:W-:Y:S01]  /*00e0*/  @P0 MOV R3, RZ ;  /* 0x000000ff00030202 */ /* 0x000fe20000000f00 */
[C---:B------:R-:W-:Y:S02]  /*00f0*/  @P0 IMAD R7, R8.reuse, UR4, RZ ;  /* 0x0000000408070c24 */ /* 0x040fe4000f8e02ff */
[----:B------:R-:W-:-:S04]  /*0100*/  @P0 IMAD.WIDE.U32 R4, R8, UR9, R2 ;  /* 0x0000000908040c25 */ /* 0x000fc8000f8e0002 */
[----:B------:R-:W-:Y:S01]  /*0110*/  @P0 IMAD.IADD R0, R5, 0x1, R7 ;  /* 0x0000000105000824 */ /* 0x000fe200078e0207 */
[----:B0-----:R-:W-:-:S04]  /*0120*/  @P0 LEA R6, P1, R4, R12, 0x2 ;  /* 0x0000000c04060211 */ /* 0x001fc800078210ff */
[----:B------:R-:W-:-:S06]  /*0130*/  @P0 LEA.HI.X R7, R4, R13, R0, 0x2, P1 ;  /* 0x0000000d04070211 */ /* 0x000fcc00008f1400 */
[----:B--2---:R-:W2:Y:S01]  /*0140*/  @P0 LDG.E R7, desc[UR6][R6.64] ;  /* 0x0000000606070981 */ /* 0x004ea2000c1e1900 */
[----:B------:R-:W0:Y:S01]  /*0150*/  S2UR UR5, SR_CgaCtaId ;  /* 0x00000000000579c3 */ /* 0x000e220000008800 */
[----:B------:R-:W-:Y:S02]  /*0160*/  UMOV UR4, 0x400 ;  /* 0x0000040000047882 */ /* 0x000fe40000000000 */
[----:B0-----:R-:W-:-:S06]  /*0170*/  ULEA UR4, UR5, UR4, 0x18 ;  /* 0x0000000405047291 */ /* 0x001fcc000f8ec0ff */
[----:B------:R-:W-:-:S04]  /*0180*/  LEA R0, R9, UR4, 0x6 ;  /* 0x0000000409007c11 */ /* 0x000fc8000f8e30ff */
[----:B------:R-:W-:-:S05]  /*0190*/  LEA R0, R11, R0, 0x2 ;  /* 0x000000000b007211 */ /* 0x000fca00078e10ff */
[----:B--2---:R0:W-:Y:S01]  /*01a0*/  @P0 STS [R0], R7 ;  /* 0x0000000700000388 */ /* 0x0041e20000000800 */
[----:B------:R-:W-:Y:S06]  /*01b0*/  BAR.SYNC.DEFER_BLOCKING 0x0 ;  /* 0x0000000000007b1d */ /* 0x000fec0000010000 */
[----:B------:R-:W-:Y:S05]  /*01c0*/  @!P0 EXIT ;  /* 0x000000000000894d */ /* 0x000fea0003800000 */
[----:B0-----:R-:W0:Y:S01]  /*01d0*/  LDS R7, [R0] ;  /* 0x0000000000077984 */ /* 0x001e220000000800 */
[----:B------:R-:W1:Y:S01]  /*01e0*/  LDCU.64 UR10, c[0x0][0x388] ;  /* 0x00007100ff0a77ac */ /* 0x000e620008000a00 */
[----:B------:R-:W-:Y:S01]  /*01f0*/  IMAD.MOV.U32 R9, RZ, RZ, RZ ;  /* 0x000000ffff097224 */ /* 0x000fe200078e00ff */
[----:B------:R-:W-:Y:S02]  /*0200*/  USHF.R.S32.HI UR4, URZ, 0x1f, UR8 ;  /* 0x0000001fff047899 */ /* 0x000fe40008011408 */
[----:B------:R-:W-:-:S04]  /*0210*/  IMAD.WIDE.U32 R4, R2, UR8, R8 ;  /* 0x0000000802047c25 */ /* 0x000fc8000f8e0008 */
[----:B------:R-:W-:-:S05]  /*0220*/  IMAD R3, R2, UR4, RZ ;  /* 0x0000000402037c24 */ /* 0x000fca000f8e02ff */
[----:B------:R-:W-:Y:S02]  /*0230*/  IADD3 R3, PT, PT, R5, R3, RZ ;  /* 0x0000000305037210 */ /* 0x000fe40007ffe0ff */
[----:B-1----:R-:W-:-:S04]  /*0240*/  LEA R2, P0, R4, UR10, 0x2 ;  /* 0x0000000a04027c11 */ /* 0x002fc8000f8010ff */
[----:B------:R-:W-:-:S05]  /*0250*/  LEA.HI.X R3, R4, UR11, R3, 0x2, P0 ;  /* 0x0000000b04037c11 */ /* 0x000fca00080f1403 */
[----:B0-----:R-:W-:Y:S01]  /*0260*/  STG.E desc[UR6][R2.64], R7 ;  /* 0x0000000702007986 */ /* 0x001fe2000c101906 */
[----:B------:R-:W-:Y:S05]  /*0270*/  EXIT ;  /* 0x000000000000794d */ /* 0x000fea0003800000 */
.L_x_0:
[----:B------:R-:W-:-:S00]  /*0280*/  BRA `(.L_x_0) ;  /* 0xfffffffc00fc7947 */ /* 0x000fc0000383ffff */
[----:B------:R-:W-:-:S00]  /*0290*/  NOP ;  /* 0x0000000000007918 */ /* 0x000fc00000000000 */
        /* <DEDUP_REMOVED lines=14> */
.L_x_1:


//--------------------- .nv.shared._Z23matrix_transpose_kernelPKfPfii --------------------------
	.section	.nv.shared._Z23matrix_transpose_kernelPKfPfii,"aw",@nobits
	.sectionflags	@""
	.align	4
.nv.shared._Z23matrix_transpose_kernelPKfPfii:
	.zero		2048


//--------------------- .nv.shared.reserved.0     --------------------------
	.section	.nv.shared.reserved.0,"aw",@nobits
	.weak		__nv_reservedSMEM_offset_0_alias
	.size		__nv_reservedSMEM_offset_0_alias, 0, 64
	.other		__nv_reservedSMEM_offset_0_alias,@"STO_CUDA_RESERVED_SHARED STV_DEFAULT"
__nv_reservedSMEM_offset_0_alias:
	.zero		0
	.zero		64


//--------------------- .nv.constant0._Z23matrix_transpose_kernelPKfPfii --------------------------
	.section	.nv.constant0._Z23matrix_transpose_kernelPKfPfii,"a",@progbits
	.sectionflags	@""
	.align	4
.nv.constant0._Z23matrix_transpose_kernelPKfPfii:
	.zero		920


//--------------------- SYMBOLS --------------------------

	.type		.nv.reservedSmem.offset0,@object
	.size		.nv.reservedSmem.offset0,0x4
	.type		.nv.reservedSmem.cap,@object
	.size		.nv.reservedSmem.cap,0x4
